//
// Generated by NVIDIA NVVM Compiler
//
// Compiler Build ID: CL-36424714
// Cuda compilation tools, release 13.0, V13.0.88
// Based on NVVM 20.0.0
//

.version 9.0
.target sm_100
.address_size 64

	// .globl	_Z18TemporalBlurKerneliifPKfS0_S0_Pf

.visible .entry _Z18TemporalBlurKerneliifPKfS0_S0_Pf(
	.param .u32 _Z18TemporalBlurKerneliifPKfS0_S0_Pf_param_0,
	.param .u32 _Z18TemporalBlurKerneliifPKfS0_S0_Pf_param_1,
	.param .f32 _Z18TemporalBlurKerneliifPKfS0_S0_Pf_param_2,
	.param .u64 .ptr .align 1 _Z18TemporalBlurKerneliifPKfS0_S0_Pf_param_3,
	.param .u64 .ptr .align 1 _Z18TemporalBlurKerneliifPKfS0_S0_Pf_param_4,
	.param .u64 .ptr .align 1 _Z18TemporalBlurKerneliifPKfS0_S0_Pf_param_5,
	.param .u64 .ptr .align 1 _Z18TemporalBlurKerneliifPKfS0_S0_Pf_param_6
)
{
	.reg .pred 	%p<4>;
	.reg .b32 	%r<15>;
	.reg .b32 	%f<33>;
	.reg .b64 	%rd<14>;

	ld.param.u32 	%r3, [_Z18TemporalBlurKerneliifPKfS0_S0_Pf_param_0];
	ld.param.u32 	%r4, [_Z18TemporalBlurKerneliifPKfS0_S0_Pf_param_1];
	ld.param.f32 	%f1, [_Z18TemporalBlurKerneliifPKfS0_S0_Pf_param_2];
	ld.param.u64 	%rd1, [_Z18TemporalBlurKerneliifPKfS0_S0_Pf_param_3];
	ld.param.u64 	%rd2, [_Z18TemporalBlurKerneliifPKfS0_S0_Pf_param_4];
	ld.param.u64 	%rd3, [_Z18TemporalBlurKerneliifPKfS0_S0_Pf_param_5];
	ld.param.u64 	%rd4, [_Z18TemporalBlurKerneliifPKfS0_S0_Pf_param_6];
	mov.u32 	%r6, %ctaid.x;
	mov.u32 	%r7, %ntid.x;
	mov.u32 	%r8, %tid.x;
	mad.lo.s32 	%r1, %r6, %r7, %r8;
	mov.u32 	%r9, %ctaid.y;
	mov.u32 	%r10, %ntid.y;
	mov.u32 	%r11, %tid.y;
	mad.lo.s32 	%r12, %r9, %r10, %r11;
	setp.ge.s32 	%p1, %r1, %r3;
	setp.ge.s32 	%p2, %r12, %r4;
	or.pred  	%p3, %p1, %p2;
	@%p3 bra 	$L__BB0_2;
	cvta.to.global.u64 	%rd5, %rd1;
	cvta.to.global.u64 	%rd6, %rd2;
	cvta.to.global.u64 	%rd7, %rd3;
	cvta.to.global.u64 	%rd8, %rd4;
	mad.lo.s32 	%r13, %r12, %r3, %r1;
	shl.b32 	%r14, %r13, 2;
	mov.f32 	%f2, 0f3F800000;
	sub.f32 	%f3, %f2, %f1;
	mul.f32 	%f4, %f1, %f3;
	mul.wide.s32 	%rd9, %r14, 4;
	add.s64 	%rd10, %rd5, %rd9;
	ld.global.f32 	%f5, [%rd10];
	add.s64 	%rd11, %rd6, %rd9;
	ld.global.f32 	%f6, [%rd11];
	mul.f32 	%f7, %f3, %f6;
	fma.rn.f32 	%f8, %f4, %f5, %f7;
	mul.f32 	%f9, %f1, %f8;
	add.s64 	%rd12, %rd7, %rd9;
	ld.global.f32 	%f10, [%rd12];
	fma.rn.f32 	%f11, %f3, %f10, %f9;
	add.s64 	%rd13, %rd8, %rd9;
	st.global.f32 	[%rd13], %f11;
	ld.global.f32 	%f12, [%rd10+4];
	ld.global.f32 	%f13, [%rd11+4];
	mul.f32 	%f14, %f3, %f13;
	fma.rn.f32 	%f15, %f4, %f12, %f14;
	mul.f32 	%f16, %f1, %f15;
	ld.global.f32 	%f17, [%rd12+4];
	fma.rn.f32 	%f18, %f3, %f17, %f16;
	st.global.f32 	[%rd13+4], %f18;
	ld.global.f32 	%f19, [%rd10+8];
	ld.global.f32 	%f20, [%rd11+8];
	mul.f32 	%f21, %f3, %f20;
	fma.rn.f32 	%f22, %f4, %f19, %f21;
	mul.f32 	%f23, %f1, %f22;
	ld.global.f32 	%f24, [%rd12+8];
	fma.rn.f32 	%f25, %f3, %f24, %f23;
	st.global.f32 	[%rd13+8], %f25;
	ld.global.f32 	%f26, [%rd10+12];
	ld.global.f32 	%f27, [%rd11+12];
	mul.f32 	%f28, %f3, %f27;
	fma.rn.f32 	%f29, %f4, %f26, %f28;
	mul.f32 	%f30, %f1, %f29;
	ld.global.f32 	%f31, [%rd12+12];
	fma.rn.f32 	%f32, %f3, %f31, %f30;
	st.global.f32 	[%rd13+12], %f32;
$L__BB0_2:
	ret;

}


// ===== COMPILED SASS (sm_100) =====

	.target	sm_100

	.elftype	@"ET_EXEC"


//--------------------- .note.nv.tkinfo           --------------------------
	.section	.note.nv.tkinfo,"",@"SHT_NOTE"
	.sectionflags	@"SHF_NOTE_NV_TKINFO"
	.tkinfo
        /*0018*/ 	.word	0x00000002
        /*0030*/ 	.string	""
        /*0030*/ 	.string	"ptxas"
        /*0030*/ 	.string	"Cuda compilation tools, release 13.0, V13.0.88"
        /*0030*/ 	.string	"Build cuda_13.0.r13.0/compiler.36424714_0"
        /*0030*/ 	.string	"-arch sm_100 -m 64 "



//--------------------- .note.nv.cuinfo           --------------------------
	.section	.note.nv.cuinfo,"",@"SHT_NOTE"
	.sectionflags	@"SHF_NOTE_NV_CUINFO"
        /*0018*/ 	.short	0x0002
        /*001a*/ 	.short	0x0064
        /*001c*/ 	.short	0x0082
	.zero		2


//--------------------- .nv.info                  --------------------------
	.section	.nv.info,"",@"SHT_CUDA_INFO"
	.align	4


	//----- nvinfo : EIATTR_REGCOUNT
	.align		4
        /*0000*/ 	.byte	0x04, 0x2f
        /*0002*/ 	.short	(.L_1 - .L_0)
	.align		4
.L_0:
        /*0004*/ 	.word	index@(_Z18TemporalBlurKerneliifPKfS0_S0_Pf)
        /*0008*/ 	.word	0x00000016


	//----- nvinfo : EIATTR_FRAME_SIZE
	.align		4
.L_1:
        /*000c*/ 	.byte	0x04, 0x11
        /*000e*/ 	.short	(.L_3 - .L_2)
	.align		4
.L_2:
        /*0010*/ 	.word	index@(_Z18TemporalBlurKerneliifPKfS0_S0_Pf)
        /*0014*/ 	.word	0x00000000


	//----- nvinfo : EIATTR_MIN_STACK_SIZE
	.align		4
.L_3:
        /*0018*/ 	.byte	0x04, 0x12
        /*001a*/ 	.short	(.L_5 - .L_4)
	.align		4
.L_4:
        /*001c*/ 	.word	index@(_Z18TemporalBlurKerneliifPKfS0_S0_Pf)
        /*0020*/ 	.word	0x00000000
.L_5:


//--------------------- .nv.compat                --------------------------
	.section	.nv.compat,"",@"SHT_CUDA_COMPAT_INFO"
	.align	4
        /*0000*/ 	.byte	0x02, 0x09, 0x00, 0x00, 0x02, 0x02, 0x01, 0x00, 0x02, 0x05, 0x05, 0x00, 0x03, 0x07, 0x01, 0x01
        /*0010*/ 	.byte	0x02, 0x03, 0x00, 0x00, 0x02, 0x06, 0x01, 0x00, 0x04, 0x0b, 0x08, 0x00, 0x09, 0x00, 0x00, 0x00
        /*0020*/ 	.byte	0x00, 0x00, 0x00, 0x00


//--------------------- .nv.info._Z18TemporalBlurKerneliifPKfS0_S0_Pf --------------------------
	.section	.nv.info._Z18TemporalBlurKerneliifPKfS0_S0_Pf,"",@"SHT_CUDA_INFO"
	.sectionflags	@""
	.align	4


	//----- nvinfo : EIATTR_CUDA_API_VERSION
	.align		4
        /*0000*/ 	.byte	0x04, 0x37
        /*0002*/ 	.short	(.L_7 - .L_6)
.L_6:
        /*0004*/ 	.word	0x00000082


	//----- nvinfo : EIATTR_KPARAM_INFO
	.align		4
.L_7:
        /*0008*/ 	.byte	0x04, 0x17
        /*000a*/ 	.short	(.L_9 - .L_8)
.L_8:
        /*000c*/ 	.word	0x00000000
        /*0010*/ 	.short	0x0006
        /*0012*/ 	.short	0x0028
        /*0014*/ 	.byte	0x00, 0xf5, 0x21, 0x00


	//----- nvinfo : EIATTR_KPARAM_INFO
	.align		4
.L_9:
        /*0018*/ 	.byte	0x04, 0x17
        /*001a*/ 	.short	(.L_11 - .L_10)
.L_10:
        /*001c*/ 	.word	0x00000000
        /*0020*/ 	.short	0x0005
        /*0022*/ 	.short	0x0020
        /*0024*/ 	.byte	0x00, 0xf5, 0x21, 0x00


	//----- nvinfo : EIATTR_KPARAM_INFO
	.align		4
.L_11:
        /*0028*/ 	.byte	0x04, 0x17
        /*002a*/ 	.short	(.L_13 - .L_12)
.L_12:
        /*002c*/ 	.word	0x00000000
        /*0030*/ 	.short	0x0004
        /*0032*/ 	.short	0x0018
        /*0034*/ 	.byte	0x00, 0xf5, 0x21, 0x00


	//----- nvinfo : EIATTR_KPARAM_INFO
	.align		4
.L_13:
        /*0038*/ 	.byte	0x04, 0x17
        /*003a*/ 	.short	(.L_15 - .L_14)
.L_14:
        /*003c*/ 	.word	0x00000000
        /*0040*/ 	.short	0x0003
        /*0042*/ 	.short	0x0010
        /*0044*/ 	.byte	0x00, 0xf5, 0x21, 0x00


	//----- nvinfo : EIATTR_KPARAM_INFO
	.align		4
.L_15:
        /*0048*/ 	.byte	0x04, 0x17
        /*004a*/ 	.short	(.L_17 - .L_16)
.L_16:
        /*004c*/ 	.word	0x00000000
        /*0050*/ 	.short	0x0002
        /*0052*/ 	.short	0x0008
        /*0054*/ 	.byte	0x00, 0xf0, 0x11, 0x00


	//----- nvinfo : EIATTR_KPARAM_INFO
	.align		4
.L_17:
        /*0058*/ 	.byte	0x04, 0x17
        /*005a*/ 	.short	(.L_19 - .L_18)
.L_18:
        /*005c*/ 	.word	0x00000000
        /*0060*/ 	.short	0x0001
        /*0062*/ 	.short	0x0004
        /*0064*/ 	.byte	0x00, 0xf0, 0x11, 0x00


	//----- nvinfo : EIATTR_KPARAM_INFO
	.align		4
.L_19:
        /*0068*/ 	.byte	0x04, 0x17
        /*006a*/ 	.short	(.L_21 - .L_20)
.L_20:
        /*006c*/ 	.word	0x00000000
        /*0070*/ 	.short	0x0000
        /*0072*/ 	.short	0x0000
        /*0074*/ 	.byte	0x00, 0xf0, 0x11, 0x00


	//----- nvinfo : EIATTR_SPARSE_MMA_MASK
	.align		4
.L_21:
        /*0078*/ 	.byte	0x03, 0x50
        /*007a*/ 	.short	0x0000


	//----- nvinfo : EIATTR_MAXREG_COUNT
	.align		4
        /*007c*/ 	.byte	0x03, 0x1b
        /*007e*/ 	.short	0x00ff


	//----- nvinfo : EIATTR_MERCURY_ISA_VERSION
	.align		4
        /*0080*/ 	.byte	0x03, 0x5f
        /*0082*/ 	.short	0x0101


	//----- nvinfo : EIATTR_VRC_CTA_INIT_COUNT
	.align		4
        /*0084*/ 	.byte	0x02, 0x4a
	.zero		1
	.zero		1


	//----- nvinfo : EIATTR_EXIT_INSTR_OFFSETS
	.align		4
        /*0088*/ 	.byte	0x04, 0x1c
        /*008a*/ 	.short	(.L_23 - .L_22)


	//   ....[0]....
.L_22:
        /*008c*/ 	.word	0x000000c0


	//   ....[1]....
        /*0090*/ 	.word	0x000003b0


	//----- nvinfo : EIATTR_CBANK_PARAM_SIZE
	.align		4
.L_23:
        /*0094*/ 	.byte	0x03, 0x19
        /*0096*/ 	.short	0x0030


	//----- nvinfo : EIATTR_PARAM_CBANK
	.align		4
        /*0098*/ 	.byte	0x04, 0x0a
        /*009a*/ 	.short	(.L_25 - .L_24)
	.align		4
.L_24:
        /*009c*/ 	.word	index@(.nv.constant0._Z18TemporalBlurKerneliifPKfS0_S0_Pf)
        /*00a0*/ 	.short	0x0380
        /*00a2*/ 	.short	0x0030


	//----- nvinfo : EIATTR_SW_WAR
	.align		4
.L_25:
        /*00a4*/ 	.byte	0x04, 0x36
        /*00a6*/ 	.short	(.L_27 - .L_26)
.L_26:
        /*00a8*/ 	.word	0x00000008
.L_27:


//--------------------- .nv.callgraph             --------------------------
	.section	.nv.callgraph,"",@"SHT_CUDA_CALLGRAPH"
	.align	4
	.sectionentsize	8
	.align		4
        /*0000*/ 	.word	0x00000000
	.align		4
        /*0004*/ 	.word	0xffffffff
	.align		4
        /*0008*/ 	.word	0x00000000
	.align		4
        /*000c*/ 	.word	0xfffffffe
	.align		4
        /*0010*/ 	.word	0x00000000
	.align		4
        /*0014*/ 	.word	0xfffffffd
	.align		4
        /*0018*/ 	.word	0x00000000
	.align		4
        /*001c*/ 	.word	0xfffffffc


//--------------------- .text._Z18TemporalBlurKerneliifPKfS0_S0_Pf --------------------------
	.section	.text._Z18TemporalBlurKerneliifPKfS0_S0_Pf,"ax",@progbits
	.align	128
        .global         _Z18TemporalBlurKerneliifPKfS0_S0_Pf
        .type           _Z18TemporalBlurKerneliifPKfS0_S0_Pf,@function
        .size           _Z18TemporalBlurKerneliifPKfS0_S0_Pf,(.L_x_1 - _Z18TemporalBlurKerneliifPKfS0_S0_Pf)
        .other          _Z18TemporalBlurKerneliifPKfS0_S0_Pf,@"STO_CUDA_ENTRY STV_DEFAULT"
_Z18TemporalBlurKerneliifPKfS0_S0_Pf:
.text._Z18TemporalBlurKerneliifPKfS0_S0_Pf:
[----:B------:R-:W-:Y:S01]  /*0000*/  LDC R1, c[0x0][0x37c] ;  /* 0x0000df00ff017b82 */ /* 0x000fe20000000800 */
[----:B------:R-:W0:Y:S07]  /*0010*/  S2R R2, SR_TID.Y ;  /* 0x0000000000027919 */ /* 0x000e2e0000002200 */
[----:B------:R-:W1:Y:S01]  /*0020*/  LDC R0, c[0x0][0x360] ;  /* 0x0000d800ff007b82 */ /* 0x000e620000000800 */
[----:B------:R-:W2:Y:S01]  /*0030*/  LDCU.64 UR6, c[0x0][0x380] ;  /* 0x00007000ff0677ac */ /* 0x000ea20008000a00 */
[----:B------:R-:W1:Y:S06]  /*0040*/  S2R R3, SR_TID.X ;  /* 0x0000000000037919 */ /* 0x000e6c0000002100 */
[----:B------:R-:W0:Y:S08]  /*0050*/  S2UR UR5, SR_CTAID.Y ;  /* 0x00000000000579c3 */ /* 0x000e300000002600 */
[----:B------:R-:W0:Y:S08]  /*0060*/  LDC R9, c[0x0][0x364] ;  /* 0x0000d900ff097b82 */ /* 0x000e300000000800 */
[----:B------:R-:W1:Y:S01]  /*0070*/  S2UR UR4, SR_CTAID.X ;  /* 0x00000000000479c3 */ /* 0x000e620000002500 */
[----:B0-----:R-:W-:-:S05]  /*0080*/  IMAD R9, R9, UR5, R2 ;  /* 0x0000000509097c24 */ /* 0x001fca000f8e0202 */
[----:B--2---:R-:W-:Y:S01]  /*0090*/  ISETP.GE.AND P0, PT, R9, UR7, PT ;  /* 0x0000000709007c0c */ /* 0x004fe2000bf06270 */
[----:B-1----:R-:W-:-:S05]  /*00a0*/  IMAD R0, R0, UR4, R3 ;  /* 0x0000000400007c24 */ /* 0x002fca000f8e0203 */
[----:B------:R-:W-:-:S13]  /*00b0*/  ISETP.GE.OR P0, PT, R0, UR6, P0 ;  /* 0x0000000600007c0c */ /* 0x000fda0008706670 */
[----:B------:R-:W-:Y:S05]  /*00c0*/  @P0 EXIT ;  /* 0x000000000000094d */ /* 0x000fea0003800000 */
[----:B------:R-:W0:Y:S01]  /*00d0*/  LDC.64 R2, c[0x0][0x398] ;  /* 0x0000e600ff027b82 */ /* 0x000e220000000a00 */
[----:B------:R-:W1:Y:S01]  /*00e0*/  LDCU.64 UR4, c[0x0][0x358] ;  /* 0x00006b00ff0477ac */ /* 0x000e620008000a00 */
[----:B------:R-:W-:-:S05]  /*00f0*/  IMAD R0, R9, UR6, R0 ;  /* 0x0000000609007c24 */ /* 0x000fca000f8e0200 */
[----:B------:R-:W-:Y:S01]  /*0100*/  SHF.L.U32 R13, R0, 0x2, RZ ;  /* 0x00000002000d7819 */ /* 0x000fe200000006ff */
[----:B------:R-:W2:Y:S08]  /*0110*/  LDC.64 R4, c[0x0][0x390] ;  /* 0x0000e400ff047b82 */ /* 0x000eb00000000a00 */
[----:B------:R-:W3:Y:S01]  /*0120*/  LDC.64 R6, c[0x0][0x3a0] ;  /* 0x0000e800ff067b82 */ /* 0x000ee20000000a00 */
[----:B0-----:R-:W-:-:S07]  /*0130*/  IMAD.WIDE R2, R13, 0x4, R2 ;  /* 0x000000040d027825 */ /* 0x001fce00078e0202 */
[----:B------:R-:W0:Y:S01]  /*0140*/  LDC R11, c[0x0][0x388] ;  /* 0x0000e200ff0b7b82 */ /* 0x000e220000000800 */
[----:B-1----:R-:W4:Y:S01]  /*0150*/  LDG.E R17, desc[UR4][R2.64] ;  /* 0x0000000402117981 */ /* 0x002f22000c1e1900 */
[----:B--2---:R-:W-:-:S06]  /*0160*/  IMAD.WIDE R4, R13, 0x4, R4 ;  /* 0x000000040d047825 */ /* 0x004fcc00078e0204 */
[----:B------:R-:W1:Y:S01]  /*0170*/  LDC.64 R8, c[0x0][0x3a8] ;  /* 0x0000ea00ff087b82 */ /* 0x000e620000000a00 */
[----:B------:R-:W2:Y:S01]  /*0180*/  LDG.E R15, desc[UR4][R4.64] ;  /* 0x00000004040f7981 */ /* 0x000ea2000c1e1900 */
[----:B---3--:R-:W-:-:S05]  /*0190*/  IMAD.WIDE R6, R13, 0x4, R6 ;  /* 0x000000040d067825 */ /* 0x008fca00078e0206 */
[----:B------:R-:W3:Y:S01]  /*01a0*/  LDG.E R14, desc[UR4][R6.64] ;  /* 0x00000004060e7981 */ /* 0x000ee2000c1e1900 */
[----:B0-----:R-:W-:-:S04]  /*01b0*/  FADD R0, -R11, 1 ;  /* 0x3f8000000b007421 */ /* 0x001fc80000000100 */
[----:B------:R-:W-:Y:S01]  /*01c0*/  FMUL R10, R0, R11 ;  /* 0x0000000b000a7220 */ /* 0x000fe20000400000 */
[----:B-1----:R-:W-:-:S04]  /*01d0*/  IMAD.WIDE R8, R13, 0x4, R8 ;  /* 0x000000040d087825 */ /* 0x002fc800078e0208 */
[----:B----4-:R-:W-:-:S04]  /*01e0*/  FMUL R17, R0, R17 ;  /* 0x0000001100117220 */ /* 0x010fc80000400000 */
[----:B--2---:R-:W-:-:S04]  /*01f0*/  FFMA R12, R10, R15, R17 ;  /* 0x0000000f0a0c7223 */ /* 0x004fc80000000011 */
[----:B------:R-:W-:-:S04]  /*0200*/  FMUL R15, R12, R11 ;  /* 0x0000000b0c0f7220 */ /* 0x000fc80000400000 */
[----:B---3--:R-:W-:-:S05]  /*0210*/  FFMA R15, R0, R14, R15 ;  /* 0x0000000e000f7223 */ /* 0x008fca000000000f */
[----:B------:R0:W-:Y:S04]  /*0220*/  STG.E desc[UR4][R8.64], R15 ;  /* 0x0000000f08007986 */ /* 0x0001e8000c101904 */
[----:B------:R-:W2:Y:S04]  /*0230*/  LDG.E R17, desc[UR4][R2.64+0x4] ;  /* 0x0000040402117981 */ /* 0x000ea8000c1e1900 */
[----:B------:R-:W3:Y:S04]  /*0240*/  LDG.E R13, desc[UR4][R4.64+0x4] ;  /* 0x00000404040d7981 */ /* 0x000ee8000c1e1900 */
[----:B------:R-:W4:Y:S01]  /*0250*/  LDG.E R14, desc[UR4][R6.64+0x4] ;  /* 0x00000404060e7981 */ /* 0x000f22000c1e1900 */
[----:B--2---:R-:W-:-:S04]  /*0260*/  FMUL R17, R0, R17 ;  /* 0x0000001100117220 */ /* 0x004fc80000400000 */
[----:B---3--:R-:W-:-:S04]  /*0270*/  FFMA R12, R10, R13, R17 ;  /* 0x0000000d0a0c7223 */ /* 0x008fc80000000011 */
[----:B------:R-:W-:-:S04]  /*0280*/  FMUL R13, R12, R11 ;  /* 0x0000000b0c0d7220 */ /* 0x000fc80000400000 */
[----:B----4-:R-:W-:-:S05]  /*0290*/  FFMA R13, R0, R14, R13 ;  /* 0x0000000e000d7223 */ /* 0x010fca000000000d */
[----:B------:R-:W-:Y:S04]  /*02a0*/  STG.E desc[UR4][R8.64+0x4], R13 ;  /* 0x0000040d08007986 */ /* 0x000fe8000c101904 */
[----:B------:R-:W2:Y:S04]  /*02b0*/  LDG.E R19, desc[UR4][R2.64+0x8] ;  /* 0x0000080402137981 */ /* 0x000ea8000c1e1900 */
[----:B------:R-:W3:Y:S04]  /*02c0*/  LDG.E R17, desc[UR4][R4.64+0x8] ;  /* 0x0000080404117981 */ /* 0x000ee8000c1e1900 */
[----:B------:R-:W4:Y:S01]  /*02d0*/  LDG.E R14, desc[UR4][R6.64+0x8] ;  /* 0x00000804060e7981 */ /* 0x000f22000c1e1900 */
[----:B--2---:R-:W-:-:S04]  /*02e0*/  FMUL R19, R0, R19 ;  /* 0x0000001300137220 */ /* 0x004fc80000400000 */
[----:B---3--:R-:W-:-:S04]  /*02f0*/  FFMA R12, R10, R17, R19 ;  /* 0x000000110a0c7223 */ /* 0x008fc80000000013 */
[----:B0-----:R-:W-:-:S04]  /*0300*/  FMUL R15, R12, R11 ;  /* 0x0000000b0c0f7220 */ /* 0x001fc80000400000 */
[----:B----4-:R-:W-:-:S05]  /*0310*/  FFMA R15, R0, R14, R15 ;  /* 0x0000000e000f7223 */ /* 0x010fca000000000f */
[----:B------:R-:W-:Y:S04]  /*0320*/  STG.E desc[UR4][R8.64+0x8], R15 ;  /* 0x0000080f08007986 */ /* 0x000fe8000c101904 */
[----:B------:R-:W2:Y:S04]  /*0330*/  LDG.E R19, desc[UR4][R2.64+0xc] ;  /* 0x00000c0402137981 */ /* 0x000ea8000c1e1900 */
[----:B------:R-:W3:Y:S04]  /*0340*/  LDG.E R17, desc[UR4][R4.64+0xc] ;  /* 0x00000c0404117981 */ /* 0x000ee8000c1e1900 */
[----:B------:R-:W4:Y:S01]  /*0350*/  LDG.E R12, desc[UR4][R6.64+0xc] ;  /* 0x00000c04060c7981 */ /* 0x000f22000c1e1900 */
[----:B--2---:R-:W-:-:S04]  /*0360*/  FMUL R19, R0, R19 ;  /* 0x0000001300137220 */ /* 0x004fc80000400000 */
[----:B---3--:R-:W-:-:S04]  /*0370*/  FFMA R10, R10, R17, R19 ;  /* 0x000000110a0a7223 */ /* 0x008fc80000000013 */
[----:B------:R-:W-:-:S04]  /*0380*/  FMUL R11, R10, R11 ;  /* 0x0000000b0a0b7220 */ /* 0x000fc80000400000 */
[----:B----4-:R-:W-:-:S05]  /*0390*/  FFMA R11, R0, R12, R11 ;  /* 0x0000000c000b7223 */ /* 0x010fca000000000b */
[----:B------:R-:W-:Y:S01]  /*03a0*/  STG.E desc[UR4][R8.64+0xc], R11 ;  /* 0x00000c0b08007986 */ /* 0x000fe2000c101904 */
[----:B------:R-:W-:Y:S05]  /*03b0*/  EXIT ;  /* 0x000000000000794d */ /* 0x000fea0003800000 */
.L_x_0:
[----:B------:R-:W-:-:S00]  /*03c0*/  BRA `(.L_x_0) ;  /* 0xfffffffc00fc7947 */ /* 0x000fc0000383ffff */
[----:B------:R-:W-:-:S00]  /*03d0*/  NOP ;  /* 0x0000000000007918 */ /* 0x000fc00000000000 */
        /* <DEDUP_REMOVED lines=10> */
.L_x_1:


//--------------------- .nv.shared.reserved.0     --------------------------
	.section	.nv.shared.reserved.0,"aw",@nobits
	.weak		__nv_reservedSMEM_offset_0_alias
	.size		__nv_reservedSMEM_offset_0_alias, 0, 64
	.other		__nv_reservedSMEM_offset_0_alias,@"STO_CUDA_RESERVED_SHARED STV_DEFAULT"
__nv_reservedSMEM_offset_0_alias:
	.zero		0
	.zero		64


//--------------------- .nv.constant0._Z18TemporalBlurKerneliifPKfS0_S0_Pf --------------------------
	.section	.nv.constant0._Z18TemporalBlurKerneliifPKfS0_S0_Pf,"a",@progbits
	.sectionflags	@""
	.align	4
.nv.constant0._Z18TemporalBlurKerneliifPKfS0_S0_Pf:
	.zero		944


//--------------------- SYMBOLS --------------------------

	.type		.nv.reservedSmem.offset0,@object
	.size		.nv.reservedSmem.offset0,0x4
